	.headerflags	@"EF_CUDA_TEXMODE_UNIFIED EF_CUDA_64BIT_ADDRESS EF_CUDA_ACCELERATORS EF_CUDA_SM90 EF_CUDA_VIRTUAL_SM(EF_CUDA_SM90)"
	.elftype	@"ET_EXEC"


//--------------------- .nv.info                  --------------------------
	.section	.nv.info,"",@"SHT_CUDA_INFO"
	.align	4


	//----- nvinfo : EIATTR_REGCOUNT
	.align		4
        /*0000*/ 	.byte	0x04, 0x2f
        /*0002*/ 	.short	(.L_2 - .L_1)
	.align		4
.L_1:
        /*0004*/ 	.word	index@(triton_red_fused__to_copy_add_mean_mul_pow_rsqrt_6)
        /*0008*/ 	.word	0x00000015


	//----- nvinfo : EIATTR_MIN_STACK_SIZE
	.align		4
.L_2:
        /*000c*/ 	.byte	0x04, 0x12
        /*000e*/ 	.short	(.L_4 - .L_3)
	.align		4
.L_3:
        /*0010*/ 	.word	index@(triton_red_fused__to_copy_add_mean_mul_pow_rsqrt_6)
        /*0014*/ 	.word	0x00000000


	//----- nvinfo : EIATTR_FRAME_SIZE
	.align		4
.L_4:
        /*0018*/ 	.byte	0x04, 0x11
        /*001a*/ 	.short	(.L_6 - .L_5)
	.align		4
.L_5:
        /*001c*/ 	.word	index@(triton_red_fused__to_copy_add_mean_mul_pow_rsqrt_6)
        /*0020*/ 	.word	0x00000000


	//----- nvinfo : EIATTR_MIN_STACK_SIZE
	.align		4
.L_6:
        /*0024*/ 	.byte	0x04, 0x12
        /*0026*/ 	.short	(.L_8 - .L_7)
	.align		4
.L_7:
        /*0028*/ 	.word	index@(triton_red_fused__to_copy_add_mean_mul_pow_rsqrt_6)
        /*002c*/ 	.word	0x00000000
.L_8:


//--------------------- .nv.info.triton_red_fused__to_copy_add_mean_mul_pow_rsqrt_6 --------------------------
	.section	.nv.info.triton_red_fused__to_copy_add_mean_mul_pow_rsqrt_6,"",@"SHT_CUDA_INFO"
	.sectionflags	@""
	.align	4


	//----- nvinfo : EIATTR_CUDA_API_VERSION
	.align		4
        /*0000*/ 	.byte	0x04, 0x37
        /*0002*/ 	.short	(.L_10 - .L_9)
.L_9:
        /*0004*/ 	.word	0x0000007c


	//----- nvinfo : EIATTR_KPARAM_INFO
	.align		4
.L_10:
        /*0008*/ 	.byte	0x04, 0x17
        /*000a*/ 	.short	(.L_12 - .L_11)
.L_11:
        /*000c*/ 	.word	0x00000000
        /*0010*/ 	.short	0x0007
        /*0012*/ 	.short	0x0030
        /*0014*/ 	.byte	0x00, 0xf4, 0x21, 0x00


	//----- nvinfo : EIATTR_KPARAM_INFO
	.align		4
.L_12:
        /*0018*/ 	.byte	0x04, 0x17
        /*001a*/ 	.short	(.L_14 - .L_13)
.L_13:
        /*001c*/ 	.word	0x00000000
        /*0020*/ 	.short	0x0006
        /*0022*/ 	.short	0x002c
        /*0024*/ 	.byte	0x00, 0xf0, 0x11, 0x00


	//----- nvinfo : EIATTR_KPARAM_INFO
	.align		4
.L_14:
        /*0028*/ 	.byte	0x04, 0x17
        /*002a*/ 	.short	(.L_16 - .L_15)
.L_15:
        /*002c*/ 	.word	0x00000000
        /*0030*/ 	.short	0x0005
        /*0032*/ 	.short	0x0028
        /*0034*/ 	.byte	0x00, 0xf0, 0x11, 0x00


	//----- nvinfo : EIATTR_KPARAM_INFO
	.align		4
.L_16:
        /*0038*/ 	.byte	0x04, 0x17
        /*003a*/ 	.short	(.L_18 - .L_17)
.L_17:
        /*003c*/ 	.word	0x00000000
        /*0040*/ 	.short	0x0004
        /*0042*/ 	.short	0x0020
        /*0044*/ 	.byte	0x00, 0xf4, 0x21, 0x00


	//----- nvinfo : EIATTR_KPARAM_INFO
	.align		4
.L_18:
        /*0048*/ 	.byte	0x04, 0x17
        /*004a*/ 	.short	(.L_20 - .L_19)
.L_19:
        /*004c*/ 	.word	0x00000000
        /*0050*/ 	.short	0x0003
        /*0052*/ 	.short	0x0018
        /*0054*/ 	.byte	0x00, 0xf4, 0x21, 0x00


	//----- nvinfo : EIATTR_KPARAM_INFO
	.align		4
.L_20:
        /*0058*/ 	.byte	0x04, 0x17
        /*005a*/ 	.short	(.L_22 - .L_21)
.L_21:
        /*005c*/ 	.word	0x00000000
        /*0060*/ 	.short	0x0002
        /*0062*/ 	.short	0x0010
        /*0064*/ 	.byte	0x00, 0xf4, 0x21, 0x00


	//----- nvinfo : EIATTR_KPARAM_INFO
	.align		4
.L_22:
        /*0068*/ 	.byte	0x04, 0x17
        /*006a*/ 	.short	(.L_24 - .L_23)
.L_23:
        /*006c*/ 	.word	0x00000000
        /*0070*/ 	.short	0x0001
        /*0072*/ 	.short	0x0008
        /*0074*/ 	.byte	0x00, 0xf4, 0x21, 0x00


	//----- nvinfo : EIATTR_KPARAM_INFO
	.align		4
.L_24:
        /*0078*/ 	.byte	0x04, 0x17
        /*007a*/ 	.short	(.L_26 - .L_25)
.L_25:
        /*007c*/ 	.word	0x00000000
        /*0080*/ 	.short	0x0000
        /*0082*/ 	.short	0x0000
        /*0084*/ 	.byte	0x00, 0xf4, 0x21, 0x00


	//----- nvinfo : EIATTR_SPARSE_MMA_MASK
	.align		4
.L_26:
        /*0088*/ 	.byte	0x03, 0x50
        /*008a*/ 	.short	0x0000


	//----- nvinfo : EIATTR_MAXREG_COUNT
	.align		4
        /*008c*/ 	.byte	0x03, 0x1b
        /*008e*/ 	.short	0x0040


	//----- nvinfo : EIATTR_COOP_GROUP_MASK_REGIDS
	.align		4
        /*0090*/ 	.byte	0x04, 0x29
        /*0092*/ 	.short	(.L_28 - .L_27)


	//   ....[0]....
.L_27:
        /*0094*/ 	.word	0xffffffff


	//   ....[1]....
        /*0098*/ 	.word	0xffffffff


	//   ....[2]....
        /*009c*/ 	.word	0xffffffff


	//   ....[3]....
        /*00a0*/ 	.word	0xffffffff


	//   ....[4]....
        /*00a4*/ 	.word	0xffffffff


	//   ....[5]....
        /*00a8*/ 	.word	0xffffffff


	//   ....[6]....
        /*00ac*/ 	.word	0xffffffff


	//   ....[7]....
        /*00b0*/ 	.word	0xffffffff


	//   ....[8]....
        /*00b4*/ 	.word	0xffffffff


	//   ....[9]....
        /*00b8*/ 	.word	0xffffffff


	//----- nvinfo : EIATTR_COOP_GROUP_INSTR_OFFSETS
	.align		4
.L_28:
        /*00bc*/ 	.byte	0x04, 0x28
        /*00be*/ 	.short	(.L_30 - .L_29)


	//   ....[0]....
.L_29:
        /*00c0*/ 	.word	0x00000280


	//   ....[1]....
        /*00c4*/ 	.word	0x000002f0


	//   ....[2]....
        /*00c8*/ 	.word	0x00000320


	//   ....[3]....
        /*00cc*/ 	.word	0x00000350


	//   ....[4]....
        /*00d0*/ 	.word	0x00000390


	//   ....[5]....
        /*00d4*/ 	.word	0x00000400


	//   ....[6]....
        /*00d8*/ 	.word	0x00000420


	//   ....[7]....
        /*00dc*/ 	.word	0x00000440


	//   ....[8]....
        /*00e0*/ 	.word	0x00000460


	//   ....[9]....
        /*00e4*/ 	.word	0x00000490


	//----- nvinfo : EIATTR_EXIT_INSTR_OFFSETS
	.align		4
.L_30:
        /*00e8*/ 	.byte	0x04, 0x1c
        /*00ea*/ 	.short	(.L_32 - .L_31)


	//   ....[0]....
.L_31:
        /*00ec*/ 	.word	0x00000810


	//   ....[1]....
        /*00f0*/ 	.word	0x00000830


	//----- nvinfo : EIATTR_REQNTID
	.align		4
.L_32:
        /*00f4*/ 	.byte	0x04, 0x10
        /*00f6*/ 	.short	(.L_34 - .L_33)
.L_33:
        /*00f8*/ 	.word	0x00000400
        /*00fc*/ 	.word	0x00000001
        /*0100*/ 	.word	0x00000001


	//----- nvinfo : EIATTR_CBANK_PARAM_SIZE
	.align		4
.L_34:
        /*0104*/ 	.byte	0x03, 0x19
        /*0106*/ 	.short	0x0038


	//----- nvinfo : EIATTR_PARAM_CBANK
	.align		4
        /*0108*/ 	.byte	0x04, 0x0a
        /*010a*/ 	.short	(.L_36 - .L_35)
	.align		4
.L_35:
        /*010c*/ 	.word	index@(.nv.constant0.triton_red_fused__to_copy_add_mean_mul_pow_rsqrt_6)
        /*0110*/ 	.short	0x0210
        /*0112*/ 	.short	0x0038


	//----- nvinfo : EIATTR_SW_WAR
	.align		4
.L_36:
        /*0114*/ 	.byte	0x04, 0x36
        /*0116*/ 	.short	(.L_38 - .L_37)
.L_37:
        /*0118*/ 	.word	0x00000008
.L_38:


//--------------------- .nv.callgraph             --------------------------
	.section	.nv.callgraph,"",@"SHT_CUDA_CALLGRAPH"
	.align	4
	.sectionentsize	8
	.align		4
        /*0000*/ 	.word	0x00000000
	.align		4
        /*0004*/ 	.word	0xffffffff
	.align		4
        /*0008*/ 	.word	0x00000000
	.align		4
        /*000c*/ 	.word	0xfffffffe
	.align		4
        /*0010*/ 	.word	0x00000000
	.align		4
        /*0014*/ 	.word	0xfffffffd
	.align		4
        /*0018*/ 	.word	0x00000000
	.align		4
        /*001c*/ 	.word	0xfffffffc


//--------------------- .nv.constant4             --------------------------
	.section	.nv.constant4,"a",@progbits
	.align	8
	.align		8
.nv.constant4:
        /*0000*/ 	.dword	_$_str


//--------------------- .text.triton_red_fused__to_copy_add_mean_mul_pow_rsqrt_6 --------------------------
	.section	.text.triton_red_fused__to_copy_add_mean_mul_pow_rsqrt_6,"ax",@progbits
	.sectionflags	@"SHF_BARRIERS=1"
	.align	128
        .global         triton_red_fused__to_copy_add_mean_mul_pow_rsqrt_6
        .type           triton_red_fused__to_copy_add_mean_mul_pow_rsqrt_6,@function
        .size           triton_red_fused__to_copy_add_mean_mul_pow_rsqrt_6,(.L_x_2 - triton_red_fused__to_copy_add_mean_mul_pow_rsqrt_6)
        .other          triton_red_fused__to_copy_add_mean_mul_pow_rsqrt_6,@"STO_CUDA_ENTRY STV_DEFAULT"
triton_red_fused__to_copy_add_mean_mul_pow_rsqrt_6:
.text.triton_red_fused__to_copy_add_mean_mul_pow_rsqrt_6:
[----:B------:R-:W0:Y:S02]  /*0000*/  LDC R1, c[0x0][0x28] ;  /* 0x00000a00ff017b82 */ /* 0x000e240000000800 */
[----:B------:R-:W1:Y:S01]  /*0010*/  S2R R14, SR_TID.X ;  /* 0x00000000000e7919 */ /* 0x000e620000002100 */
[----:B------:R-:W2:Y:S01]  /*0020*/  LDC.64 R2, c[0x0][0x218] ;  /* 0x00008600ff027b82 */ /* 0x000ea20000000a00 */
[----:B------:R-:W-:Y:S01]  /*0030*/  ULDC UR8, c[0x0][0x238] ;  /* 0x00008e0000087ab9 */ /* 0x000fe20000000800 */
[----:B------:R-:W-:Y:S01]  /*0040*/  ULDC.64 UR6, c[0x0][0x208] ;  /* 0x0000820000067ab9 */ /* 0x000fe20000000a00 */
[----:B------:R-:W3:Y:S01]  /*0050*/  S2R R5, SR_CTAID.X ;  /* 0x0000000000057919 */ /* 0x000ee20000002500 */
[----:B-1----:R-:W-:Y:S02]  /*0060*/  SHF.L.U32 R4, R14, 0x1, RZ ;  /* 0x000000010e047819 */ /* 0x002fe400000006ff */
[----:B---3--:R-:W-:Y:S02]  /*0070*/  ISETP.GE.AND P1, PT, R5, UR8, PT ;  /* 0x0000000805007c0c */ /* 0x008fe4000bf26270 */
[----:B------:R-:W-:-:S04]  /*0080*/  LOP3.LUT R4, R4, 0x7fe, RZ, 0xc0, !PT ;  /* 0x000007fe04047812 */ /* 0x000fc800078ec0ff */
[----:B------:R-:W-:-:S04]  /*0090*/  LEA R7, R5, R4, 0xc ;  /* 0x0000000405077211 */ /* 0x000fc800078e60ff */
[----:B------:R-:W-:Y:S01]  /*00a0*/  SHF.R.S32.HI R0, RZ, 0x1f, R7 ;  /* 0x0000001fff007819 */ /* 0x000fe20000011407 */
[C---:B--2---:R-:W-:Y:S01]  /*00b0*/  IMAD.WIDE R2, R7.reuse, 0x2, R2 ;  /* 0x0000000207027825 */ /* 0x044fe200078e0202 */
[C---:B------:R-:W-:Y:S02]  /*00c0*/  SHF.L.U32 R6, R7.reuse, 0x1, RZ ;  /* 0x0000000107067819 */ /* 0x040fe400000006ff */
[----:B------:R-:W-:Y:S02]  /*00d0*/  @P1 MOV R8, RZ ;  /* 0x000000ff00081202 */ /* 0x000fe40000000f00 */
[----:B------:R-:W-:Y:S01]  /*00e0*/  SHF.L.U64.HI R0, R7, 0x1, R0 ;  /* 0x0000000107007819 */ /* 0x000fe20000010200 */
[----:B------:R-:W-:Y:S06]  /*00f0*/  @P1 BRA `(.L_x_0) ;  /* 0x0000000000601947 */ /* 0x000fec0003800000 */
[----:B------:R-:W-:Y:S01]  /*0100*/  ULDC.64 UR4, c[0x0][0x220] ;  /* 0x0000880000047ab9 */ /* 0x000fe20000000a00 */
[----:B------:R-:W2:Y:S01]  /*0110*/  LDG.E.EL R11, desc[UR6][R2.64+0x1000] ;  /* 0x00100006020b7981 */ /* 0x000ea2000c2e1900 */
[----:B------:R-:W-:-:S03]  /*0120*/  IADD3 R8, P0, R6, UR4, RZ ;  /* 0x0000000406087c10 */ /* 0x000fc6000ff1e0ff */
[----:B------:R-:W3:Y:S01]  /*0130*/  LDG.E.EL R7, desc[UR6][R2.64] ;  /* 0x0000000602077981 */ /* 0x000ee2000c2e1900 */
[----:B------:R-:W-:-:S05]  /*0140*/  IADD3.X R9, R0, UR5, RZ, P0, !PT ;  /* 0x0000000500097c10 */ /* 0x000fca00087fe4ff */
[----:B------:R-:W4:Y:S04]  /*0150*/  LDG.E.EL R12, desc[UR6][R8.64+0x1000] ;  /* 0x00100006080c7981 */ /* 0x000f28000c2e1900 */
[----:B------:R-:W5:Y:S01]  /*0160*/  LDG.E.EL R10, desc[UR6][R8.64] ;  /* 0x00000006080a7981 */ /* 0x000f62000c2e1900 */
[----:B--2---:R-:W-:Y:S02]  /*0170*/  HADD2.F32 R13, -RZ, R11.H0_H0 ;  /* 0x2000000bff0d7230 */ /* 0x004fe40000004100 */
[----:B------:R-:W-:Y:S02]  /*0180*/  HADD2.F32 R15, -RZ, R11.H1_H1 ;  /* 0x3000000bff0f7230 */ /* 0x000fe40000004100 */
[----:B---3--:R-:W-:Y:S02]  /*0190*/  HADD2.F32 R11, -RZ, R7.H1_H1 ;  /* 0x30000007ff0b7230 */ /* 0x008fe40000004100 */
[----:B------:R-:W-:-:S02]  /*01a0*/  HADD2.F32 R7, -RZ, R7.H0_H0 ;  /* 0x20000007ff077230 */ /* 0x000fc40000004100 */
[----:B----4-:R-:W-:Y:S02]  /*01b0*/  HADD2.F32 R18, -RZ, R12.H1_H1 ;  /* 0x3000000cff127230 */ /* 0x010fe40000004100 */
[----:B------:R-:W-:Y:S02]  /*01c0*/  HADD2.F32 R16, -RZ, R12.H0_H0 ;  /* 0x2000000cff107230 */ /* 0x000fe40000004100 */
[----:B-----5:R-:W-:Y:S02]  /*01d0*/  HADD2.F32 R12, -RZ, R10.H0_H0 ;  /* 0x2000000aff0c7230 */ /* 0x020fe40000004100 */
[----:B------:R-:W-:Y:S01]  /*01e0*/  FADD R15, R15, R18 ;  /* 0x000000120f0f7221 */ /* 0x000fe20000000000 */
[----:B------:R-:W-:Y:S02]  /*01f0*/  HADD2.F32 R10, -RZ, R10.H1_H1 ;  /* 0x3000000aff0a7230 */ /* 0x000fe40000004100 */
[----:B------:R-:W-:Y:S01]  /*0200*/  FADD R13, R13, R16 ;  /* 0x000000100d0d7221 */ /* 0x000fe20000000000 */
[----:B------:R-:W-:Y:S01]  /*0210*/  FADD R7, R7, R12 ;  /* 0x0000000c07077221 */ /* 0x000fe20000000000 */
[----:B------:R-:W-:Y:S01]  /*0220*/  FMUL R15, R15, R15 ;  /* 0x0000000f0f0f7220 */ /* 0x000fe20000400000 */
[----:B------:R-:W-:Y:S01]  /*0230*/  FADD R10, R11, R10 ;  /* 0x0000000a0b0a7221 */ /* 0x000fe20000000000 */
[----:B------:R-:W-:-:S03]  /*0240*/  FMUL R8, R13, R13 ;  /* 0x0000000d0d087220 */ /* 0x000fc60000400000 */
[----:B------:R-:W-:Y:S01]  /*0250*/  FFMA R15, R10, R10, R15 ;  /* 0x0000000a0a0f7223 */ /* 0x000fe2000000000f */
[----:B------:R-:W-:-:S04]  /*0260*/  FFMA R8, R7, R7, R8 ;  /* 0x0000000707087223 */ /* 0x000fc80000000008 */
[----:B------:R-:W-:-:S07]  /*0270*/  FADD R8, R15, R8 ;  /* 0x000000080f087221 */ /* 0x000fce0000000000 */
.L_x_0:
[----:B------:R-:W1:Y:S01]  /*0280*/  SHFL.BFLY PT, R7, R8, 0x10, 0x1f ;  /* 0x0e001f0008077f89 */ /* 0x000e6200000e0000 */
[----:B------:R-:W2:Y:S01]  /*0290*/  S2UR UR5, SR_CgaCtaId ;  /* 0x00000000000579c3 */ /* 0x000ea20000008800 */
[C---:B------:R-:W-:Y:S01]  /*02a0*/  LOP3.LUT P0, RZ, R14.reuse, 0x1f, RZ, 0xc0, !PT ;  /* 0x0000001f0eff7812 */ /* 0x040fe2000780c0ff */
[----:B------:R-:W-:Y:S01]  /*02b0*/  UMOV UR4, 0x400 ;  /* 0x0000040000047882 */ /* 0x000fe20000000000 */
[----:B------:R-:W-:Y:S01]  /*02c0*/  ISETP.GE.AND P2, PT, R14, 0x20, PT ;  /* 0x000000200e00780c */ /* 0x000fe20003f46270 */
[----:B-1----:R-:W-:Y:S01]  /*02d0*/  FADD R9, R7, R8 ;  /* 0x0000000807097221 */ /* 0x002fe20000000000 */
[----:B--2---:R-:W-:-:S04]  /*02e0*/  UPRMT UR4, UR5, 0x654, UR4 ;  /* 0x0000065405047896 */ /* 0x004fc80008000004 */
[----:B------:R-:W1:Y:S02]  /*02f0*/  SHFL.BFLY PT, R10, R9, 0x8, 0x1f ;  /* 0x0d001f00090a7f89 */ /* 0x000e6400000e0000 */
[----:B------:R-:W-:Y:S01]  /*0300*/  LEA R8, R14, UR4, 0x2 ;  /* 0x000000040e087c11 */ /* 0x000fe2000f8e10ff */
[----:B-1----:R-:W-:-:S05]  /*0310*/  FADD R10, R9, R10 ;  /* 0x0000000a090a7221 */ /* 0x002fca0000000000 */
[----:B------:R-:W1:Y:S02]  /*0320*/  SHFL.BFLY PT, R7, R10, 0x4, 0x1f ;  /* 0x0c801f000a077f89 */ /* 0x000e6400000e0000 */
[----:B-1----:R-:W-:Y:S01]  /*0330*/  FADD R11, R10, R7 ;  /* 0x000000070a0b7221 */ /* 0x002fe20000000000 */
[----:B------:R-:W-:-:S04]  /*0340*/  SHF.R.U32.HI R7, RZ, 0x5, R14 ;  /* 0x00000005ff077819 */ /* 0x000fc8000001160e */
[----:B------:R-:W1:Y:S01]  /*0350*/  SHFL.BFLY PT, R12, R11, 0x2, 0x1f ;  /* 0x0c401f000b0c7f89 */ /* 0x000e6200000e0000 */
[----:B------:R-:W-:-:S04]  /*0360*/  LOP3.LUT R7, R7, 0x1f, RZ, 0xc0, !PT ;  /* 0x0000001f07077812 */ /* 0x000fc800078ec0ff */
[----:B------:R-:W-:Y:S01]  /*0370*/  LEA R7, R7, UR4, 0x2 ;  /* 0x0000000407077c11 */ /* 0x000fe2000f8e10ff */
[----:B-1----:R-:W-:-:S05]  /*0380*/  FADD R12, R11, R12 ;  /* 0x0000000c0b0c7221 */ /* 0x002fca0000000000 */
[----:B------:R-:W1:Y:S02]  /*0390*/  SHFL.BFLY PT, R13, R12, 0x1, 0x1f ;  /* 0x0c201f000c0d7f89 */ /* 0x000e6400000e0000 */
[----:B-1----:R-:W-:-:S05]  /*03a0*/  FADD R18, R12, R13 ;  /* 0x0000000d0c127221 */ /* 0x002fca0000000000 */
[----:B------:R1:W-:Y:S01]  /*03b0*/  @!P0 STS [R7], R18 ;  /* 0x0000001207008388 */ /* 0x0003e20000000800 */
[----:B------:R-:W-:Y:S01]  /*03c0*/  BAR.SYNC.DEFER_BLOCKING 0x0 ;  /* 0x0000000000007b1d */ /* 0x000fe20000010000 */
[----:B------:R-:W-:Y:S01]  /*03d0*/  ISETP.LT.AND P0, PT, R14, 0x20, !P0 ;  /* 0x000000200e00780c */ /* 0x000fe20004701270 */
[----:B-1----:R-:W-:-:S04]  /*03e0*/  HFMA2.MMA R18, -RZ, RZ, 0.6875, 0 ;  /* 0x39800000ff127435 */ /* 0x002fc800000001ff */
[----:B------:R-:W1:Y:S04]  /*03f0*/  @!P2 LDS R15, [R8] ;  /* 0x00000000080fa984 */ /* 0x000e680000000800 */
[----:B-1----:R-:W1:Y:S02]  /*0400*/  SHFL.BFLY PT, R10, R15, 0x10, 0x1f ;  /* 0x0e001f000f0a7f89 */ /* 0x002e6400000e0000 */
[----:B-1----:R-:W-:-:S05]  /*0410*/  FADD R10, R15, R10 ;  /* 0x0000000a0f0a7221 */ /* 0x002fca0000000000 */
[----:B------:R-:W1:Y:S02]  /*0420*/  SHFL.BFLY PT, R9, R10, 0x8, 0x1f ;  /* 0x0d001f000a097f89 */ /* 0x000e6400000e0000 */
[----:B-1----:R-:W-:-:S05]  /*0430*/  FADD R9, R10, R9 ;  /* 0x000000090a097221 */ /* 0x002fca0000000000 */
[----:B------:R-:W1:Y:S02]  /*0440*/  SHFL.BFLY PT, R12, R9, 0x4, 0x1f ;  /* 0x0c801f00090c7f89 */ /* 0x000e6400000e0000 */
[----:B-1----:R-:W-:-:S05]  /*0450*/  FADD R12, R9, R12 ;  /* 0x0000000c090c7221 */ /* 0x002fca0000000000 */
[----:B------:R-:W1:Y:S02]  /*0460*/  SHFL.BFLY PT, R11, R12, 0x2, 0x1f ;  /* 0x0c401f000c0b7f89 */ /* 0x000e6400000e0000 */
[----:B-1----:R-:W-:Y:S02]  /*0470*/  FADD R16, R12, R11 ;  /* 0x0000000b0c107221 */ /* 0x002fe40000000000 */
[----:B------:R-:W1:Y:S03]  /*0480*/  LDC.64 R10, c[0x0][0x210] ;  /* 0x00008400ff0a7b82 */ /* 0x000e660000000a00 */
[----:B------:R-:W2:Y:S05]  /*0490*/  SHFL.BFLY PT, R7, R16, 0x1, 0x1f ;  /* 0x0c201f0010077f89 */ /* 0x000eaa00000e0000 */
[----:B------:R-:W3:Y:S01]  /*04a0*/  LDC.64 R12, c[0x0][0x228] ;  /* 0x00008a00ff0c7b82 */ /* 0x000ee20000000a00 */
[----:B-1----:R-:W-:-:S04]  /*04b0*/  IMAD.WIDE R10, R5, 0x4, R10 ;  /* 0x00000004050a7825 */ /* 0x002fc800078e020a */
[----:B--2---:R-:W-:-:S05]  /*04c0*/  FADD R17, R16, R7 ;  /* 0x0000000710117221 */ /* 0x004fca0000000000 */
[----:B------:R1:W-:Y:S01]  /*04d0*/  @P0 STS [R8], R17 ;  /* 0x0000001108000388 */ /* 0x0003e20000000800 */
[----:B------:R-:W-:Y:S01]  /*04e0*/  BAR.SYNC.DEFER_BLOCKING 0x0 ;  /* 0x0000000000007b1d */ /* 0x000fe20000010000 */
[----:B------:R-:W-:Y:S02]  /*04f0*/  LOP3.LUT P0, RZ, R14, 0x3ff, RZ, 0xc0, !PT ;  /* 0x000003ff0eff7812 */ /* 0x000fe4000780c0ff */
[----:B------:R-:W-:Y:S02]  /*0500*/  CS2R R14, SRZ ;  /* 0x00000000000e7805 */ /* 0x000fe4000001ff00 */
[----:B------:R-:W-:Y:S01]  /*0510*/  ISETP.LT.AND P0, PT, R5, UR8, !P0 ;  /* 0x0000000805007c0c */ /* 0x000fe2000c701270 */
[----:B------:R-:W2:Y:S01]  /*0520*/  LDS R7, [UR4] ;  /* 0x00000004ff077984 */ /* 0x000ea20008000800 */
[----:B------:R-:W-:Y:S01]  /*0530*/  ULDC.64 UR4, c[0x0][0x220] ;  /* 0x0000880000047ab9 */ /* 0x000fe20000000a00 */
[----:B------:R-:W-:Y:S01]  /*0540*/  BAR.SYNC.DEFER_BLOCKING 0x0 ;  /* 0x0000000000007b1d */ /* 0x000fe20000010000 */
[----:B-1----:R-:W-:-:S04]  /*0550*/  IADD3 R8, P2, R6, UR4, RZ ;  /* 0x0000000406087c10 */ /* 0x002fc8000ff5e0ff */
[----:B------:R-:W-:Y:S01]  /*0560*/  IADD3.X R9, R0, UR5, RZ, P2, !PT ;  /* 0x0000000500097c10 */ /* 0x000fe200097fe4ff */
[----:B---3--:R-:W-:Y:S01]  /*0570*/  IMAD.WIDE.U32 R4, R4, 0x2, R12 ;  /* 0x0000000204047825 */ /* 0x008fe200078e000c */
[----:B------:R-:W-:-:S03]  /*0580*/  ULDC.64 UR4, c[0x0][0x230] ;  /* 0x00008c0000047ab9 */ /* 0x000fc60000000a00 */
[----:B--2---:R-:W-:-:S06]  /*0590*/  FFMA R7, R7, R18, 9.9999997473787516356e-06 ;  /* 0x3727c5ac07077423 */ /* 0x004fcc0000000012 */
[----:B------:R-:W1:Y:S02]  /*05a0*/  MUFU.RSQ R7, R7 ;  /* 0x0000000700077308 */ /* 0x000e640000001400 */
[----:B-1----:R1:W-:Y:S04]  /*05b0*/  @P0 STG.E desc[UR6][R10.64], R7 ;  /* 0x000000070a000986 */ /* 0x0023e8000c101906 */
[----:B------:R-:W2:Y:S04]  /*05c0*/  @!P1 LDG.E.EF R14, desc[UR6][R2.64] ;  /* 0x00000006020e9981 */ /* 0x000ea8000c0e1900 */
[----:B------:R-:W3:Y:S04]  /*05d0*/  @!P1 LDG.E.EF R15, desc[UR6][R8.64] ;  /* 0x00000006080f9981 */ /* 0x000ee8000c0e1900 */
[----:B------:R-:W1:Y:S01]  /*05e0*/  LDG.E.EL R12, desc[UR6][R4.64] ;  /* 0x00000006040c7981 */ /* 0x000e62000c2e1900 */
[----:B--2---:R-:W-:-:S02]  /*05f0*/  HADD2.F32 R13, -RZ, R14.H0_H0 ;  /* 0x2000000eff0d7230 */ /* 0x004fc40000004100 */
[----:B------:R-:W-:Y:S02]  /*0600*/  HADD2.F32 R14, -RZ, R14.H1_H1 ;  /* 0x3000000eff0e7230 */ /* 0x000fe40000004100 */
[----:B---3--:R-:W-:Y:S02]  /*0610*/  HADD2.F32 R16, -RZ, R15.H0_H0 ;  /* 0x2000000fff107230 */ /* 0x008fe40000004100 */
[----:B------:R-:W-:Y:S02]  /*0620*/  HADD2.F32 R15, -RZ, R15.H1_H1 ;  /* 0x3000000fff0f7230 */ /* 0x000fe40000004100 */
[----:B-1----:R-:W-:Y:S02]  /*0630*/  HADD2.F32 R10, -RZ, R12.H0_H0 ;  /* 0x2000000cff0a7230 */ /* 0x002fe40000004100 */
[----:B------:R-:W-:Y:S01]  /*0640*/  FADD R16, R13, R16 ;  /* 0x000000100d107221 */ /* 0x000fe20000000000 */
[----:B------:R-:W-:Y:S02]  /*0650*/  HADD2.F32 R12, -RZ, R12.H1_H1 ;  /* 0x3000000cff0c7230 */ /* 0x000fe40000004100 */
[----:B------:R-:W-:Y:S01]  /*0660*/  FADD R14, R14, R15 ;  /* 0x0000000f0e0e7221 */ /* 0x000fe20000000000 */
[----:B------:R-:W-:-:S03]  /*0670*/  FMUL R13, R7, R16 ;  /* 0x00000010070d7220 */ /* 0x000fc60000400000 */
[----:B------:R-:W-:Y:S01]  /*0680*/  FMUL R11, R7, R14 ;  /* 0x0000000e070b7220 */ /* 0x000fe20000400000 */
[----:B------:R-:W-:Y:S01]  /*0690*/  FMUL R13, R10, R13 ;  /* 0x0000000d0a0d7220 */ /* 0x000fe20000400000 */
[----:B------:R-:W-:Y:S02]  /*06a0*/  IADD3 R10, P0, R6, UR4, RZ ;  /* 0x00000004060a7c10 */ /* 0x000fe4000ff1e0ff */
[----:B------:R-:W-:Y:S01]  /*06b0*/  FMUL R12, R12, R11 ;  /* 0x0000000b0c0c7220 */ /* 0x000fe20000400000 */
[----:B------:R-:W-:Y:S01]  /*06c0*/  HFMA2.MMA R6, -RZ, RZ, 0, 0 ;  /* 0x00000000ff067435 */ /* 0x000fe200000001ff */
[----:B------:R-:W-:-:S03]  /*06d0*/  IADD3.X R11, R0, UR5, RZ, P0, !PT ;  /* 0x00000005000b7c10 */ /* 0x000fc600087fe4ff */
[----:B------:R-:W-:Y:S02]  /*06e0*/  F2FP.F16.F32.PACK_AB R17, R12, R13 ;  /* 0x0000000d0c11723e */ /* 0x000fe400000000ff */
[----:B------:R-:W-:-:S03]  /*06f0*/  MOV R0, RZ ;  /* 0x000000ff00007202 */ /* 0x000fc60000000f00 */
[----:B------:R1:W-:Y:S04]  /*0700*/  @!P1 STG.E desc[UR6][R10.64], R17 ;  /* 0x000000110a009986 */ /* 0x0003e8000c101906 */
[----:B------:R-:W2:Y:S04]  /*0710*/  @!P1 LDG.E.EF R0, desc[UR6][R2.64+0x1000] ;  /* 0x0010000602009981 */ /* 0x000ea8000c0e1900 */
[----:B------:R-:W3:Y:S04]  /*0720*/  @!P1 LDG.E.EF R6, desc[UR6][R8.64+0x1000] ;  /* 0x0010000608069981 */ /* 0x000ee8000c0e1900 */
[----:B------:R-:W4:Y:S01]  /*0730*/  LDG.E.EL R4, desc[UR6][R4.64+0x1000] ;  /* 0x0010000604047981 */ /* 0x000f22000c2e1900 */
[----:B--2---:R-:W-:-:S02]  /*0740*/  HADD2.F32 R12, -RZ, R0.H1_H1 ;  /* 0x30000000ff0c7230 */ /* 0x004fc40000004100 */
[----:B------:R-:W-:Y:S02]  /*0750*/  HADD2.F32 R0, -RZ, R0.H0_H0 ;  /* 0x20000000ff007230 */ /* 0x000fe40000004100 */
[----:B---3--:R-:W-:Y:S02]  /*0760*/  HADD2.F32 R15, -RZ, R6.H0_H0 ;  /* 0x20000006ff0f7230 */ /* 0x008fe40000004100 */
[----:B------:R-:W-:Y:S02]  /*0770*/  HADD2.F32 R13, -RZ, R6.H1_H1 ;  /* 0x30000006ff0d7230 */ /* 0x000fe40000004100 */
[----:B----4-:R-:W-:Y:S02]  /*0780*/  HADD2.F32 R6, -RZ, R4.H0_H0 ;  /* 0x20000004ff067230 */ /* 0x010fe40000004100 */
[----:B------:R-:W-:Y:S01]  /*0790*/  FADD R14, R0, R15 ;  /* 0x0000000f000e7221 */ /* 0x000fe20000000000 */
[----:B------:R-:W-:Y:S02]  /*07a0*/  HADD2.F32 R0, -RZ, R4.H1_H1 ;  /* 0x30000004ff007230 */ /* 0x000fe40000004100 */
[----:B------:R-:W-:Y:S01]  /*07b0*/  FADD R12, R12, R13 ;  /* 0x0000000d0c0c7221 */ /* 0x000fe20000000000 */
[----:B------:R-:W-:-:S03]  /*07c0*/  FMUL R3, R7, R14 ;  /* 0x0000000e07037220 */ /* 0x000fc60000400000 */
[----:B------:R-:W-:Y:S01]  /*07d0*/  FMUL R7, R7, R12 ;  /* 0x0000000c07077220 */ /* 0x000fe20000400000 */
[----:B------:R-:W-:-:S03]  /*07e0*/  FMUL R3, R6, R3 ;  /* 0x0000000306037220 */ /* 0x000fc60000400000 */
[----:B------:R-:W-:-:S05]  /*07f0*/  FMUL R0, R0, R7 ;  /* 0x0000000700007220 */ /* 0x000fca0000400000 */
[----:B------:R-:W-:Y:S01]  /*0800*/  F2FP.F16.F32.PACK_AB R3, R0, R3 ;  /* 0x000000030003723e */ /* 0x000fe200000000ff */
[----:B-1----:R-:W-:Y:S06]  /*0810*/  @P1 EXIT ;  /* 0x000000000000194d */ /* 0x002fec0003800000 */
[----:B------:R-:W-:Y:S01]  /*0820*/  STG.E desc[UR6][R10.64+0x1000], R3 ;  /* 0x001000030a007986 */ /* 0x000fe2000c101906 */
[----:B------:R-:W-:Y:S05]  /*0830*/  EXIT ;  /* 0x000000000000794d */ /* 0x000fea0003800000 */
.L_x_1:
[----:B------:R-:W-:-:S00]  /*0840*/  BRA `(.L_x_1) ;  /* 0xfffffffc00fc7947 */ /* 0x000fc0000383ffff */
[----:B------:R-:W-:-:S00]  /*0850*/  NOP ;  /* 0x0000000000007918 */ /* 0x000fc00000000000 */
        /* <DEDUP_REMOVED lines=10> */
.L_x_2:


//--------------------- .nv.global.init           --------------------------
	.section	.nv.global.init,"aw",@progbits
.nv.global.init:
	.type		_$_str,@object
	.size		_$_str,(.L_0 - _$_str)
_$_str:
        /*0000*/ 	.byte	0x5f, 0x5f, 0x43, 0x55, 0x44, 0x41, 0x5f, 0x46, 0x54, 0x5a, 0x00
.L_0:


//--------------------- .nv.shared.triton_red_fused__to_copy_add_mean_mul_pow_rsqrt_6 --------------------------
	.section	.nv.shared.triton_red_fused__to_copy_add_mean_mul_pow_rsqrt_6,"aw",@nobits
	.sectionflags	@""
	.align	16
	.zero		1024


//--------------------- .nv.constant0.triton_red_fused__to_copy_add_mean_mul_pow_rsqrt_6 --------------------------
	.section	.nv.constant0.triton_red_fused__to_copy_add_mean_mul_pow_rsqrt_6,"a",@progbits
	.sectionflags	@""
	.align	4
.nv.constant0.triton_red_fused__to_copy_add_mean_mul_pow_rsqrt_6:
	.zero		584
